//
// Generated by NVIDIA NVVM Compiler
//
// Compiler Build ID: CL-36424714
// Cuda compilation tools, release 13.0, V13.0.88
// Based on NVVM 20.0.0
//

.version 9.0
.target sm_100
.address_size 64

	// .globl	default_function_kernel

.visible .entry default_function_kernel(
	.param .u64 .ptr .align 1 default_function_kernel_param_0,
	.param .u64 .ptr .align 1 default_function_kernel_param_1
)
.maxntid 8
{
	.reg .pred 	%p<3>;
	.reg .b16 	%rs<9>;
	.reg .b32 	%r<32>;
	.reg .b32 	%f<2>;
	.reg .b64 	%rd<9>;

	ld.param.u64 	%rd1, [default_function_kernel_param_0];
	ld.param.u64 	%rd2, [default_function_kernel_param_1];
	cvta.to.global.u64 	%rd3, %rd2;
	cvta.to.global.u64 	%rd4, %rd1;
	mov.u32 	%r1, %ctaid.x;
	shl.b32 	%r2, %r1, 1;
	mov.u32 	%r3, %tid.x;
	shr.u32 	%r4, %r3, 2;
	or.b32  	%r5, %r2, %r4;
	mul.hi.u32 	%r6, %r5, 954437177;
	shr.u32 	%r7, %r6, 1;
	shl.b32 	%r8, %r1, 3;
	or.b32  	%r9, %r8, %r3;
	mul.hi.u32 	%r10, %r9, 954437177;
	shr.u32 	%r11, %r10, 3;
	mul.lo.s32 	%r12, %r11, 36;
	sub.s32 	%r13, %r9, %r12;
	cvt.u16.u32 	%rs1, %r13;
	mul.lo.s16 	%rs2, %rs1, 86;
	shr.u16 	%rs3, %rs2, 8;
	cvt.u32.u16 	%r14, %rs3;
	mul.lo.s16 	%rs4, %rs3, 86;
	shr.u16 	%rs5, %rs4, 8;
	mul.lo.s16 	%rs6, %rs5, 3;
	sub.s16 	%rs7, %rs3, %rs6;
	mul.lo.s16 	%rs8, %rs7, 12;
	cvt.u32.u16 	%r15, %rs8;
	and.b32  	%r16, %r15, 252;
	setp.gt.u32 	%p1, %r13, 17;
	selp.b32 	%r17, 6, 0, %p1;
	mad.lo.s32 	%r18, %r1, -6, %r9;
	mul.hi.u32 	%r19, %r18, -1431655765;
	shr.u32 	%r20, %r19, 1;
	mul.lo.s32 	%r21, %r20, 3;
	sub.s32 	%r22, %r18, %r21;
	shl.b32 	%r23, %r22, 1;
	add.s32 	%r24, %r14, -6;
	setp.lt.u32 	%p2, %r13, 18;
	selp.b32 	%r25, %r14, %r24, %p2;
	mul.hi.u32 	%r26, %r25, -1431655765;
	shr.u32 	%r27, %r26, 1;
	mad.lo.s32 	%r28, %r7, 36, %r23;
	add.s32 	%r29, %r28, %r17;
	add.s32 	%r30, %r29, %r16;
	add.s32 	%r31, %r30, %r27;
	mul.wide.u32 	%rd5, %r31, 4;
	add.s64 	%rd6, %rd4, %rd5;
	ld.global.nc.f32 	%f1, [%rd6];
	mul.wide.u32 	%rd7, %r9, 4;
	add.s64 	%rd8, %rd3, %rd7;
	st.global.f32 	[%rd8], %f1;
	ret;

}


// ===== COMPILED SASS (sm_100) =====

	.target	sm_100

	.elftype	@"ET_EXEC"


//--------------------- .note.nv.tkinfo           --------------------------
	.section	.note.nv.tkinfo,"",@"SHT_NOTE"
	.sectionflags	@"SHF_NOTE_NV_TKINFO"
	.tkinfo
        /*0018*/ 	.word	0x00000002
        /*0030*/ 	.string	""
        /*0030*/ 	.string	"ptxas"
        /*0030*/ 	.string	"Cuda compilation tools, release 13.0, V13.0.88"
        /*0030*/ 	.string	"Build cuda_13.0.r13.0/compiler.36424714_0"
        /*0030*/ 	.string	"-arch sm_100 -m 64 "



//--------------------- .note.nv.cuinfo           --------------------------
	.section	.note.nv.cuinfo,"",@"SHT_NOTE"
	.sectionflags	@"SHF_NOTE_NV_CUINFO"
        /*0018*/ 	.short	0x0002
        /*001a*/ 	.short	0x0064
        /*001c*/ 	.short	0x0082
	.zero		2


//--------------------- .nv.info                  --------------------------
	.section	.nv.info,"",@"SHT_CUDA_INFO"
	.align	4


	//----- nvinfo : EIATTR_REGCOUNT
	.align		4
        /*0000*/ 	.byte	0x04, 0x2f
        /*0002*/ 	.short	(.L_1 - .L_0)
	.align		4
.L_0:
        /*0004*/ 	.word	index@(default_function_kernel)
        /*0008*/ 	.word	0x0000000c


	//----- nvinfo : EIATTR_FRAME_SIZE
	.align		4
.L_1:
        /*000c*/ 	.byte	0x04, 0x11
        /*000e*/ 	.short	(.L_3 - .L_2)
	.align		4
.L_2:
        /*0010*/ 	.word	index@(default_function_kernel)
        /*0014*/ 	.word	0x00000000


	//----- nvinfo : EIATTR_MIN_STACK_SIZE
	.align		4
.L_3:
        /*0018*/ 	.byte	0x04, 0x12
        /*001a*/ 	.short	(.L_5 - .L_4)
	.align		4
.L_4:
        /*001c*/ 	.word	index@(default_function_kernel)
        /*0020*/ 	.word	0x00000000
.L_5:


//--------------------- .nv.compat                --------------------------
	.section	.nv.compat,"",@"SHT_CUDA_COMPAT_INFO"
	.align	4
        /*0000*/ 	.byte	0x02, 0x09, 0x00, 0x00, 0x02, 0x02, 0x01, 0x00, 0x02, 0x05, 0x05, 0x00, 0x03, 0x07, 0x01, 0x01
        /*0010*/ 	.byte	0x02, 0x03, 0x00, 0x00, 0x02, 0x06, 0x01, 0x00, 0x04, 0x0b, 0x08, 0x00, 0x09, 0x00, 0x00, 0x00
        /*0020*/ 	.byte	0x00, 0x00, 0x00, 0x00


//--------------------- .nv.info.default_function_kernel --------------------------
	.section	.nv.info.default_function_kernel,"",@"SHT_CUDA_INFO"
	.sectionflags	@""
	.align	4


	//----- nvinfo : EIATTR_CUDA_API_VERSION
	.align		4
        /*0000*/ 	.byte	0x04, 0x37
        /*0002*/ 	.short	(.L_7 - .L_6)
.L_6:
        /*0004*/ 	.word	0x00000082


	//----- nvinfo : EIATTR_KPARAM_INFO
	.align		4
.L_7:
        /*0008*/ 	.byte	0x04, 0x17
        /*000a*/ 	.short	(.L_9 - .L_8)
.L_8:
        /*000c*/ 	.word	0x00000000
        /*0010*/ 	.short	0x0001
        /*0012*/ 	.short	0x0008
        /*0014*/ 	.byte	0x00, 0xf5, 0x21, 0x00


	//----- nvinfo : EIATTR_KPARAM_INFO
	.align		4
.L_9:
        /*0018*/ 	.byte	0x04, 0x17
        /*001a*/ 	.short	(.L_11 - .L_10)
.L_10:
        /*001c*/ 	.word	0x00000000
        /*0020*/ 	.short	0x0000
        /*0022*/ 	.short	0x0000
        /*0024*/ 	.byte	0x00, 0xf5, 0x21, 0x00


	//----- nvinfo : EIATTR_SPARSE_MMA_MASK
	.align		4
.L_11:
        /*0028*/ 	.byte	0x03, 0x50
        /*002a*/ 	.short	0x0000


	//----- nvinfo : EIATTR_MAXREG_COUNT
	.align		4
        /*002c*/ 	.byte	0x03, 0x1b
        /*002e*/ 	.short	0x00ff


	//----- nvinfo : EIATTR_MERCURY_ISA_VERSION
	.align		4
        /*0030*/ 	.byte	0x03, 0x5f
        /*0032*/ 	.short	0x0101


	//----- nvinfo : EIATTR_VRC_CTA_INIT_COUNT
	.align		4
        /*0034*/ 	.byte	0x02, 0x4a
	.zero		1
	.zero		1


	//----- nvinfo : EIATTR_EXIT_INSTR_OFFSETS
	.align		4
        /*0038*/ 	.byte	0x04, 0x1c
        /*003a*/ 	.short	(.L_13 - .L_12)


	//   ....[0]....
.L_12:
        /*003c*/ 	.word	0x00000330


	//----- nvinfo : EIATTR_MAX_THREADS
	.align		4
.L_13:
        /*0040*/ 	.byte	0x04, 0x05
        /*0042*/ 	.short	(.L_15 - .L_14)
.L_14:
        /*0044*/ 	.word	0x00000008
        /*0048*/ 	.word	0x00000001
        /*004c*/ 	.word	0x00000001


	//----- nvinfo : EIATTR_CBANK_PARAM_SIZE
	.align		4
.L_15:
        /*0050*/ 	.byte	0x03, 0x19
        /*0052*/ 	.short	0x0010


	//----- nvinfo : EIATTR_PARAM_CBANK
	.align		4
        /*0054*/ 	.byte	0x04, 0x0a
        /*0056*/ 	.short	(.L_17 - .L_16)
	.align		4
.L_16:
        /*0058*/ 	.word	index@(.nv.constant0.default_function_kernel)
        /*005c*/ 	.short	0x0380
        /*005e*/ 	.short	0x0010


	//----- nvinfo : EIATTR_SW_WAR
	.align		4
.L_17:
        /*0060*/ 	.byte	0x04, 0x36
        /*0062*/ 	.short	(.L_19 - .L_18)
.L_18:
        /*0064*/ 	.word	0x00000008
.L_19:


//--------------------- .nv.callgraph             --------------------------
	.section	.nv.callgraph,"",@"SHT_CUDA_CALLGRAPH"
	.align	4
	.sectionentsize	8
	.align		4
        /*0000*/ 	.word	0x00000000
	.align		4
        /*0004*/ 	.word	0xffffffff
	.align		4
        /*0008*/ 	.word	0x00000000
	.align		4
        /*000c*/ 	.word	0xfffffffe
	.align		4
        /*0010*/ 	.word	0x00000000
	.align		4
        /*0014*/ 	.word	0xfffffffd
	.align		4
        /*0018*/ 	.word	0x00000000
	.align		4
        /*001c*/ 	.word	0xfffffffc


//--------------------- .text.default_function_kernel --------------------------
	.section	.text.default_function_kernel,"ax",@progbits
	.align	128
        .global         default_function_kernel
        .type           default_function_kernel,@function
        .size           default_function_kernel,(.L_x_1 - default_function_kernel)
        .other          default_function_kernel,@"STO_CUDA_ENTRY STV_DEFAULT"
default_function_kernel:
.text.default_function_kernel:
[----:B------:R-:W-:Y:S01]  /*0000*/  LDC R1, c[0x0][0x37c] ;  /* 0x0000df00ff017b82 */ /* 0x000fe20000000800 */
[----:B------:R-:W0:Y:S01]  /*0010*/  S2R R8, SR_CTAID.X ;  /* 0x0000000000087919 */ /* 0x000e220000002500 */
[----:B------:R-:W1:Y:S01]  /*0020*/  LDCU.64 UR4, c[0x0][0x358] ;  /* 0x00006b00ff0477ac */ /* 0x000e620008000a00 */
[----:B------:R-:W2:Y:S01]  /*0030*/  S2R R3, SR_TID.X ;  /* 0x0000000000037919 */ /* 0x000ea20000002100 */
[----:B0-----:R-:W-:-:S05]  /*0040*/  IMAD.SHL.U32 R0, R8, 0x8, RZ ;  /* 0x0000000808007824 */ /* 0x001fca00078e00ff */
[----:B--2---:R-:W-:Y:S02]  /*0050*/  LOP3.LUT R7, R0, R3, RZ, 0xfc, !PT ;  /* 0x0000000300077212 */ /* 0x004fe400078efcff */
[----:B------:R-:W-:-:S03]  /*0060*/  SHF.R.U32.HI R3, RZ, 0x2, R3 ;  /* 0x00000002ff037819 */ /* 0x000fc60000011603 */
[----:B------:R-:W-:-:S04]  /*0070*/  IMAD.HI.U32 R0, R7, 0x38e38e39, RZ ;  /* 0x38e38e3907007827 */ /* 0x000fc800078e00ff */
[----:B------:R-:W-:Y:S01]  /*0080*/  IMAD R5, R8, -0x6, R7 ;  /* 0xfffffffa08057824 */ /* 0x000fe200078e0207 */
[----:B------:R-:W-:-:S05]  /*0090*/  SHF.R.U32.HI R0, RZ, 0x3, R0 ;  /* 0x00000003ff007819 */ /* 0x000fca0000011600 */
[----:B------:R-:W-:-:S05]  /*00a0*/  IMAD R2, R0, -0x24, R7 ;  /* 0xffffffdc00027824 */ /* 0x000fca00078e0207 */
[C---:B------:R-:W-:Y:S02]  /*00b0*/  PRMT R0, R2.reuse, 0x9910, RZ ;  /* 0x0000991002007816 */ /* 0x040fe400000000ff */
[C---:B------:R-:W-:Y:S02]  /*00c0*/  ISETP.GE.U32.AND P1, PT, R2.reuse, 0x12, PT ;  /* 0x000000120200780c */ /* 0x040fe40003f26070 */
[----:B------:R-:W-:Y:S01]  /*00d0*/  ISETP.GT.U32.AND P0, PT, R2, 0x11, PT ;  /* 0x000000110200780c */ /* 0x000fe20003f04070 */
[----:B------:R-:W-:-:S05]  /*00e0*/  IMAD R0, R0, 0x56, RZ ;  /* 0x0000005600007824 */ /* 0x000fca00078e02ff */
[----:B------:R-:W-:-:S04]  /*00f0*/  LOP3.LUT R0, R0, 0xffff, RZ, 0xc0, !PT ;  /* 0x0000ffff00007812 */ /* 0x000fc800078ec0ff */
[----:B------:R-:W-:-:S04]  /*0100*/  SHF.R.U32.HI R4, RZ, 0x8, R0 ;  /* 0x00000008ff047819 */ /* 0x000fc80000011600 */
[----:B------:R-:W-:-:S05]  /*0110*/  PRMT R0, R4, 0x9910, RZ ;  /* 0x0000991004007816 */ /* 0x000fca00000000ff */
[----:B------:R-:W-:-:S05]  /*0120*/  IMAD R0, R0, 0x56, RZ ;  /* 0x0000005600007824 */ /* 0x000fca00078e02ff */
[----:B------:R-:W-:-:S04]  /*0130*/  LOP3.LUT R0, R0, 0xffff, RZ, 0xc0, !PT ;  /* 0x0000ffff00007812 */ /* 0x000fc800078ec0ff */
[----:B------:R-:W-:-:S04]  /*0140*/  SHF.R.U32.HI R0, RZ, 0x8, R0 ;  /* 0x00000008ff007819 */ /* 0x000fc80000011600 */
[----:B------:R-:W-:Y:S01]  /*0150*/  PRMT R6, R0, 0x9910, RZ ;  /* 0x0000991000067816 */ /* 0x000fe200000000ff */
[----:B------:R-:W-:-:S05]  /*0160*/  IMAD.SHL.U32 R0, R8, 0x2, RZ ;  /* 0x0000000208007824 */ /* 0x000fca00078e00ff */
[----:B------:R-:W-:Y:S01]  /*0170*/  LOP3.LUT R0, R0, R3, RZ, 0xfc, !PT ;  /* 0x0000000300007212 */ /* 0x000fe200078efcff */
[----:B------:R-:W-:Y:S02]  /*0180*/  IMAD R3, R6, 0x3, RZ ;  /* 0x0000000306037824 */ /* 0x000fe400078e02ff */
[----:B------:R-:W-:-:S04]  /*0190*/  IMAD.HI.U32 R6, R5, -0x55555555, RZ ;  /* 0xaaaaaaab05067827 */ /* 0x000fc800078e00ff */
[----:B------:R-:W-:Y:S01]  /*01a0*/  IMAD.MOV R3, RZ, RZ, -R3 ;  /* 0x000000ffff037224 */ /* 0x000fe200078e0a03 */
[----:B------:R-:W-:Y:S01]  /*01b0*/  SHF.R.U32.HI R6, RZ, 0x1, R6 ;  /* 0x00000001ff067819 */ /* 0x000fe20000011606 */
[----:B------:R-:W-:-:S03]  /*01c0*/  IMAD.HI.U32 R0, R0, 0x38e38e39, RZ ;  /* 0x38e38e3900007827 */ /* 0x000fc600078e00ff */
[----:B------:R-:W-:Y:S01]  /*01d0*/  PRMT R3, R3, 0x7710, RZ ;  /* 0x0000771003037816 */ /* 0x000fe200000000ff */
[----:B------:R-:W-:Y:S01]  /*01e0*/  IMAD R5, R6, -0x3, R5 ;  /* 0xfffffffd06057824 */ /* 0x000fe200078e0205 */
[----:B------:R-:W-:Y:S02]  /*01f0*/  SHF.R.U32.HI R0, RZ, 0x1, R0 ;  /* 0x00000001ff007819 */ /* 0x000fe40000011600 */
[C---:B------:R-:W-:Y:S02]  /*0200*/  IADD3 R3, PT, PT, R4.reuse, R3, RZ ;  /* 0x0000000304037210 */ /* 0x040fe40007ffe0ff */
[----:B------:R-:W-:Y:S01]  /*0210*/  LOP3.LUT R4, R4, 0xffff, RZ, 0xc0, !PT ;  /* 0x0000ffff04047812 */ /* 0x000fe200078ec0ff */
[----:B------:R-:W-:Y:S01]  /*0220*/  IMAD R5, R0, 0x12, R5 ;  /* 0x0000001200057824 */ /* 0x000fe200078e0205 */
[----:B------:R-:W-:Y:S02]  /*0230*/  PRMT R0, R3, 0x9910, RZ ;  /* 0x0000991003007816 */ /* 0x000fe400000000ff */
[----:B------:R-:W0:Y:S01]  /*0240*/  LDC.64 R2, c[0x0][0x380] ;  /* 0x0000e000ff027b82 */ /* 0x000e220000000a00 */
[----:B------:R-:W-:-:S02]  /*0250*/  IMAD.SHL.U32 R5, R5, 0x2, RZ ;  /* 0x0000000205057824 */ /* 0x000fc400078e00ff */
[----:B------:R-:W-:Y:S02]  /*0260*/  IMAD R0, R0, 0xc, RZ ;  /* 0x0000000c00007824 */ /* 0x000fe400078e02ff */
[C---:B------:R-:W-:Y:S01]  /*0270*/  VIADD R9, R5.reuse, 0x6 ;  /* 0x0000000605097836 */ /* 0x040fe20000000000 */
[----:B------:R-:W-:Y:S01]  /*0280*/  @!P0 IADD3 R9, PT, PT, R5, RZ, RZ ;  /* 0x000000ff05098210 */ /* 0x000fe20007ffe0ff */
[----:B------:R-:W-:Y:S01]  /*0290*/  @P1 VIADD R4, R4, 0xfffffffa ;  /* 0xfffffffa04041836 */ /* 0x000fe20000000000 */
[----:B------:R-:W-:-:S03]  /*02a0*/  LOP3.LUT R0, R0, 0xfc, RZ, 0xc0, !PT ;  /* 0x000000fc00007812 */ /* 0x000fc600078ec0ff */
[----:B------:R-:W-:Y:S01]  /*02b0*/  IMAD.HI.U32 R4, R4, -0x55555555, RZ ;  /* 0xaaaaaaab04047827 */ /* 0x000fe200078e00ff */
[----:B------:R-:W-:-:S04]  /*02c0*/  IADD3 R5, PT, PT, R0, R9, RZ ;  /* 0x0000000900057210 */ /* 0x000fc80007ffe0ff */
[----:B------:R-:W-:-:S05]  /*02d0*/  LEA.HI R5, R4, R5, RZ, 0x1f ;  /* 0x0000000504057211 */ /* 0x000fca00078ff8ff */
[----:B0-----:R-:W-:Y:S02]  /*02e0*/  IMAD.WIDE.U32 R2, R5, 0x4, R2 ;  /* 0x0000000405027825 */ /* 0x001fe400078e0002 */
[----:B------:R-:W0:Y:S04]  /*02f0*/  LDC.64 R4, c[0x0][0x388] ;  /* 0x0000e200ff047b82 */ /* 0x000e280000000a00 */
[----:B-1----:R-:W2:Y:S01]  /*0300*/  LDG.E.CONSTANT R3, desc[UR4][R2.64] ;  /* 0x0000000402037981 */ /* 0x002ea2000c1e9900 */
[----:B0-----:R-:W-:-:S05]  /*0310*/  IMAD.WIDE.U32 R4, R7, 0x4, R4 ;  /* 0x0000000407047825 */ /* 0x001fca00078e0004 */
[----:B--2---:R-:W-:Y:S01]  /*0320*/  STG.E desc[UR4][R4.64], R3 ;  /* 0x0000000304007986 */ /* 0x004fe2000c101904 */
[----:B------:R-:W-:Y:S05]  /*0330*/  EXIT ;  /* 0x000000000000794d */ /* 0x000fea0003800000 */
.L_x_0:
[----:B------:R-:W-:-:S00]  /*0340*/  BRA `(.L_x_0) ;  /* 0xfffffffc00fc7947 */ /* 0x000fc0000383ffff */
[----:B------:R-:W-:-:S00]  /*0350*/  NOP ;  /* 0x0000000000007918 */ /* 0x000fc00000000000 */
        /* <DEDUP_REMOVED lines=10> */
.L_x_1:


//--------------------- .nv.shared.reserved.0     --------------------------
	.section	.nv.shared.reserved.0,"aw",@nobits
	.weak		__nv_reservedSMEM_offset_0_alias
	.size		__nv_reservedSMEM_offset_0_alias, 0, 64
	.other		__nv_reservedSMEM_offset_0_alias,@"STO_CUDA_RESERVED_SHARED STV_DEFAULT"
__nv_reservedSMEM_offset_0_alias:
	.zero		0
	.zero		64


//--------------------- .nv.constant0.default_function_kernel --------------------------
	.section	.nv.constant0.default_function_kernel,"a",@progbits
	.sectionflags	@""
	.align	4
.nv.constant0.default_function_kernel:
	.zero		912


//--------------------- SYMBOLS --------------------------

	.type		.nv.reservedSmem.offset0,@object
	.size		.nv.reservedSmem.offset0,0x4
